	.headerflags	@"EF_CUDA_TEXMODE_UNIFIED EF_CUDA_64BIT_ADDRESS EF_CUDA_ACCELERATORS EF_CUDA_SM90 EF_CUDA_VIRTUAL_SM(EF_CUDA_SM90)"
	.elftype	@"ET_EXEC"


//--------------------- .nv.info                  --------------------------
	.section	.nv.info,"",@"SHT_CUDA_INFO"
	.align	4


	//----- nvinfo : EIATTR_REGCOUNT
	.align		4
        /*0000*/ 	.byte	0x04, 0x2f
        /*0002*/ 	.short	(.L_3 - .L_2)
	.align		4
.L_2:
        /*0004*/ 	.word	index@(triton_poi_fused__native_batch_norm_legit_no_training_relu_threshold_backward_1)
        /*0008*/ 	.word	0x00000012


	//----- nvinfo : EIATTR_MIN_STACK_SIZE
	.align		4
.L_3:
        /*000c*/ 	.byte	0x04, 0x12
        /*000e*/ 	.short	(.L_5 - .L_4)
	.align		4
.L_4:
        /*0010*/ 	.word	index@(triton_poi_fused__native_batch_norm_legit_no_training_relu_threshold_backward_1)
        /*0014*/ 	.word	0x00000000


	//----- nvinfo : EIATTR_FRAME_SIZE
	.align		4
.L_5:
        /*0018*/ 	.byte	0x04, 0x11
        /*001a*/ 	.short	(.L_7 - .L_6)
	.align		4
.L_6:
        /*001c*/ 	.word	index@(triton_poi_fused__native_batch_norm_legit_no_training_relu_threshold_backward_1)
        /*0020*/ 	.word	0x00000000


	//----- nvinfo : EIATTR_MIN_STACK_SIZE
	.align		4
.L_7:
        /*0024*/ 	.byte	0x04, 0x12
        /*0026*/ 	.short	(.L_9 - .L_8)
	.align		4
.L_8:
        /*0028*/ 	.word	index@(triton_poi_fused__native_batch_norm_legit_no_training_relu_threshold_backward_1)
        /*002c*/ 	.word	0x00000000
.L_9:


//--------------------- .nv.info.triton_poi_fused__native_batch_norm_legit_no_training_relu_threshold_backward_1 --------------------------
	.section	.nv.info.triton_poi_fused__native_batch_norm_legit_no_training_relu_threshold_backward_1,"",@"SHT_CUDA_INFO"
	.sectionflags	@""
	.align	4


	//----- nvinfo : EIATTR_CUDA_API_VERSION
	.align		4
        /*0000*/ 	.byte	0x04, 0x37
        /*0002*/ 	.short	(.L_11 - .L_10)
.L_10:
        /*0004*/ 	.word	0x0000007c


	//----- nvinfo : EIATTR_KPARAM_INFO
	.align		4
.L_11:
        /*0008*/ 	.byte	0x04, 0x17
        /*000a*/ 	.short	(.L_13 - .L_12)
.L_12:
        /*000c*/ 	.word	0x00000000
        /*0010*/ 	.short	0x0007
        /*0012*/ 	.short	0x0038
        /*0014*/ 	.byte	0x00, 0xf0, 0x11, 0x00


	//----- nvinfo : EIATTR_KPARAM_INFO
	.align		4
.L_13:
        /*0018*/ 	.byte	0x04, 0x17
        /*001a*/ 	.short	(.L_15 - .L_14)
.L_14:
        /*001c*/ 	.word	0x00000000
        /*0020*/ 	.short	0x0006
        /*0022*/ 	.short	0x0030
        /*0024*/ 	.byte	0x00, 0xf4, 0x21, 0x00


	//----- nvinfo : EIATTR_KPARAM_INFO
	.align		4
.L_15:
        /*0028*/ 	.byte	0x04, 0x17
        /*002a*/ 	.short	(.L_17 - .L_16)
.L_16:
        /*002c*/ 	.word	0x00000000
        /*0030*/ 	.short	0x0005
        /*0032*/ 	.short	0x0028
        /*0034*/ 	.byte	0x00, 0xf4, 0x21, 0x00


	//----- nvinfo : EIATTR_KPARAM_INFO
	.align		4
.L_17:
        /*0038*/ 	.byte	0x04, 0x17
        /*003a*/ 	.short	(.L_19 - .L_18)
.L_18:
        /*003c*/ 	.word	0x00000000
        /*0040*/ 	.short	0x0004
        /*0042*/ 	.short	0x0020
        /*0044*/ 	.byte	0x00, 0xf4, 0x21, 0x00


	//----- nvinfo : EIATTR_KPARAM_INFO
	.align		4
.L_19:
        /*0048*/ 	.byte	0x04, 0x17
        /*004a*/ 	.short	(.L_21 - .L_20)
.L_20:
        /*004c*/ 	.word	0x00000000
        /*0050*/ 	.short	0x0003
        /*0052*/ 	.short	0x0018
        /*0054*/ 	.byte	0x00, 0xf4, 0x21, 0x00


	//----- nvinfo : EIATTR_KPARAM_INFO
	.align		4
.L_21:
        /*0058*/ 	.byte	0x04, 0x17
        /*005a*/ 	.short	(.L_23 - .L_22)
.L_22:
        /*005c*/ 	.word	0x00000000
        /*0060*/ 	.short	0x0002
        /*0062*/ 	.short	0x0010
        /*0064*/ 	.byte	0x00, 0xf4, 0x21, 0x00


	//----- nvinfo : EIATTR_KPARAM_INFO
	.align		4
.L_23:
        /*0068*/ 	.byte	0x04, 0x17
        /*006a*/ 	.short	(.L_25 - .L_24)
.L_24:
        /*006c*/ 	.word	0x00000000
        /*0070*/ 	.short	0x0001
        /*0072*/ 	.short	0x0008
        /*0074*/ 	.byte	0x00, 0xf4, 0x21, 0x00


	//----- nvinfo : EIATTR_KPARAM_INFO
	.align		4
.L_25:
        /*0078*/ 	.byte	0x04, 0x17
        /*007a*/ 	.short	(.L_27 - .L_26)
.L_26:
        /*007c*/ 	.word	0x00000000
        /*0080*/ 	.short	0x0000
        /*0082*/ 	.short	0x0000
        /*0084*/ 	.byte	0x00, 0xf4, 0x21, 0x00


	//----- nvinfo : EIATTR_SPARSE_MMA_MASK
	.align		4
.L_27:
        /*0088*/ 	.byte	0x03, 0x50
        /*008a*/ 	.short	0x0000


	//----- nvinfo : EIATTR_MAXREG_COUNT
	.align		4
        /*008c*/ 	.byte	0x03, 0x1b
        /*008e*/ 	.short	0x00ff


	//----- nvinfo : EIATTR_EXIT_INSTR_OFFSETS
	.align		4
        /*0090*/ 	.byte	0x04, 0x1c
        /*0092*/ 	.short	(.L_29 - .L_28)


	//   ....[0]....
.L_28:
        /*0094*/ 	.word	0x00000380


	//   ....[1]....
        /*0098*/ 	.word	0x000003a0


	//----- nvinfo : EIATTR_REQNTID
	.align		4
.L_29:
        /*009c*/ 	.byte	0x04, 0x10
        /*009e*/ 	.short	(.L_31 - .L_30)
.L_30:
        /*00a0*/ 	.word	0x00000080
        /*00a4*/ 	.word	0x00000001
        /*00a8*/ 	.word	0x00000001


	//----- nvinfo : EIATTR_CBANK_PARAM_SIZE
	.align		4
.L_31:
        /*00ac*/ 	.byte	0x03, 0x19
        /*00ae*/ 	.short	0x003c


	//----- nvinfo : EIATTR_PARAM_CBANK
	.align		4
        /*00b0*/ 	.byte	0x04, 0x0a
        /*00b2*/ 	.short	(.L_33 - .L_32)
	.align		4
.L_32:
        /*00b4*/ 	.word	index@(.nv.constant0.triton_poi_fused__native_batch_norm_legit_no_training_relu_threshold_backward_1)
        /*00b8*/ 	.short	0x0210
        /*00ba*/ 	.short	0x003c


	//----- nvinfo : EIATTR_SW_WAR
	.align		4
.L_33:
        /*00bc*/ 	.byte	0x04, 0x36
        /*00be*/ 	.short	(.L_35 - .L_34)
.L_34:
        /*00c0*/ 	.word	0x00000008
.L_35:


//--------------------- .nv.callgraph             --------------------------
	.section	.nv.callgraph,"",@"SHT_CUDA_CALLGRAPH"
	.align	4
	.sectionentsize	8
	.align		4
        /*0000*/ 	.word	0x00000000
	.align		4
        /*0004*/ 	.word	0xffffffff
	.align		4
        /*0008*/ 	.word	0x00000000
	.align		4
        /*000c*/ 	.word	0xfffffffe
	.align		4
        /*0010*/ 	.word	0x00000000
	.align		4
        /*0014*/ 	.word	0xfffffffd
	.align		4
        /*0018*/ 	.word	0x00000000
	.align		4
        /*001c*/ 	.word	0xfffffffc


//--------------------- .nv.constant4             --------------------------
	.section	.nv.constant4,"a",@progbits
	.align	8
	.align		8
.nv.constant4:
        /*0000*/ 	.dword	_$_str
	.align		8
        /*0008*/ 	.dword	_$_str_$_2


//--------------------- .text.triton_poi_fused__native_batch_norm_legit_no_training_relu_threshold_backward_1 --------------------------
	.section	.text.triton_poi_fused__native_batch_norm_legit_no_training_relu_threshold_backward_1,"ax",@progbits
	.align	128
        .global         triton_poi_fused__native_batch_norm_legit_no_training_relu_threshold_backward_1
        .type           triton_poi_fused__native_batch_norm_legit_no_training_relu_threshold_backward_1,@function
        .size           triton_poi_fused__native_batch_norm_legit_no_training_relu_threshold_backward_1,(.L_x_1 - triton_poi_fused__native_batch_norm_legit_no_training_relu_threshold_backward_1)
        .other          triton_poi_fused__native_batch_norm_legit_no_training_relu_threshold_backward_1,@"STO_CUDA_ENTRY STV_DEFAULT"
triton_poi_fused__native_batch_norm_legit_no_training_relu_threshold_backward_1:
.text.triton_poi_fused__native_batch_norm_legit_no_training_relu_threshold_backward_1:
[----:B------:R-:W0:Y:S01]  /*0000*/  LDC R1, c[0x0][0x28] ;  /* 0x00000a00ff017b82 */ /* 0x000e220000000800 */
[----:B------:R-:W1:Y:S07]  /*0010*/  S2R R0, SR_TID.X ;  /* 0x0000000000007919 */ /* 0x000e6e0000002100 */
[----:B------:R-:W2:Y:S01]  /*0020*/  LDC.64 R8, c[0x0][0x220] ;  /* 0x00008800ff087b82 */ /* 0x000ea20000000a00 */
[----:B------:R-:W-:Y:S01]  /*0030*/  IMAD.MOV.U32 R14, RZ, RZ, RZ ;  /* 0x000000ffff0e7224 */ /* 0x000fe200078e00ff */
[----:B------:R-:W-:Y:S01]  /*0040*/  ULDC.64 UR4, c[0x0][0x208] ;  /* 0x0000820000047ab9 */ /* 0x000fe20000000a00 */
[----:B------:R-:W3:Y:S01]  /*0050*/  S2R R3, SR_CTAID.X ;  /* 0x0000000000037919 */ /* 0x000ee20000002500 */
[----:B------:R-:W-:-:S04]  /*0060*/  ULDC.64 UR6, c[0x0][0x240] ;  /* 0x0000900000067ab9 */ /* 0x000fc80000000a00 */
[----:B------:R-:W4:Y:S08]  /*0070*/  LDC.64 R4, c[0x0][0x210] ;  /* 0x00008400ff047b82 */ /* 0x000f300000000a00 */
[----:B------:R-:W5:Y:S08]  /*0080*/  LDC.64 R6, c[0x0][0x218] ;  /* 0x00008600ff067b82 */ /* 0x000f700000000a00 */
[----:B------:R-:W5:Y:S01]  /*0090*/  LDC.64 R10, c[0x0][0x228] ;  /* 0x00008a00ff0a7b82 */ /* 0x000f620000000a00 */
[----:B-1----:R-:W-:-:S07]  /*00a0*/  LOP3.LUT R0, R0, 0x7f, RZ, 0xc0, !PT ;  /* 0x0000007f00007812 */ /* 0x002fce00078ec0ff */
[----:B------:R-:W1:Y:S01]  /*00b0*/  LDC.64 R12, c[0x0][0x230] ;  /* 0x00008c00ff0c7b82 */ /* 0x000e620000000a00 */
[----:B---3--:R-:W-:Y:S01]  /*00c0*/  SHF.R.S32.HI R2, RZ, 0x18, R3 ;  /* 0x00000018ff027819 */ /* 0x008fe20000011403 */
[----:B------:R-:W-:-:S03]  /*00d0*/  IMAD R0, R3, 0x80, R0 ;  /* 0x0000008003007824 */ /* 0x000fc600078e0200 */
[----:B------:R-:W-:Y:S02]  /*00e0*/  SGXT R3, R2, 0x1 ;  /* 0x000000010203781a */ /* 0x000fe40000000200 */
[----:B------:R-:W-:Y:S02]  /*00f0*/  ISETP.GE.AND P0, PT, R0, 0x400, PT ;  /* 0x000004000000780c */ /* 0x000fe40003f06270 */
[----:B------:R-:W-:-:S04]  /*0100*/  LEA.HI R3, R3, R0, RZ, 0x6 ;  /* 0x0000000003037211 */ /* 0x000fc800078f30ff */
[----:B------:R-:W-:-:S04]  /*0110*/  SHF.R.S32.HI R3, RZ, 0x6, R3 ;  /* 0x00000006ff037819 */ /* 0x000fc80000011403 */
[----:B------:R-:W-:-:S04]  /*0120*/  LEA.HI R2, R3, R3, RZ, 0x2 ;  /* 0x0000000303027211 */ /* 0x000fc800078f10ff */
[----:B------:R-:W-:-:S05]  /*0130*/  LOP3.LUT R2, R2, 0xfffffffc, RZ, 0xc0, !PT ;  /* 0xfffffffc02027812 */ /* 0x000fca00078ec0ff */
[----:B------:R-:W-:-:S04]  /*0140*/  IMAD.IADD R15, R3, 0x1, -R2 ;  /* 0x00000001030f7824 */ /* 0x000fc800078e0a02 */
[----:B--2---:R-:W-:-:S05]  /*0150*/  IMAD.WIDE R8, R15, 0x4, R8 ;  /* 0x000000040f087825 */ /* 0x004fca00078e0208 */
[----:B------:R2:W3:Y:S01]  /*0160*/  @!P0 LDG.E.EL R14, desc[UR4][R8.64] ;  /* 0x00000004080e8981 */ /* 0x0004e2000c2e1900 */
[----:B------:R-:W-:Y:S01]  /*0170*/  CS2R R2, SRZ ;  /* 0x0000000000027805 */ /* 0x000fe2000001ff00 */
[----:B----4-:R-:W-:-:S04]  /*0180*/  IMAD.WIDE R4, R0, 0x4, R4 ;  /* 0x0000000400047825 */ /* 0x010fc800078e0204 */
[C---:B-----5:R-:W-:Y:S01]  /*0190*/  IMAD.WIDE R6, R15.reuse, 0x4, R6 ;  /* 0x000000040f067825 */ /* 0x060fe200078e0206 */
[----:B------:R4:W5:Y:S03]  /*01a0*/  @!P0 LDG.E R2, desc[UR4][R4.64] ;  /* 0x0000000404028981 */ /* 0x000966000c1e1900 */
[C---:B0-2---:R-:W-:Y:S01]  /*01b0*/  IMAD.WIDE R8, R15.reuse, 0x4, R10 ;  /* 0x000000040f087825 */ /* 0x045fe200078e020a */
[----:B------:R0:W5:Y:S03]  /*01c0*/  @!P0 LDG.E.EL R3, desc[UR4][R6.64] ;  /* 0x0000000406038981 */ /* 0x000166000c2e1900 */
[----:B-1----:R-:W-:Y:S01]  /*01d0*/  IMAD.WIDE R10, R15, 0x4, R12 ;  /* 0x000000040f0a7825 */ /* 0x002fe200078e020c */
[----:B------:R-:W-:-:S06]  /*01e0*/  CS2R R12, SRZ ;  /* 0x00000000000c7805 */ /* 0x000fcc000001ff00 */
[----:B------:R-:W2:Y:S01]  /*01f0*/  @!P0 LDG.E.EL R12, desc[UR4][R8.64] ;  /* 0x00000004080c8981 */ /* 0x000ea2000c2e1900 */
[----:B----4-:R-:W-:Y:S01]  /*0200*/  IMAD.MOV.U32 R4, RZ, RZ, 0x3e800000 ;  /* 0x3e800000ff047424 */ /* 0x010fe200078e00ff */
[----:B0-----:R-:W0:Y:S02]  /*0210*/  LDC.64 R6, c[0x0][0x238] ;  /* 0x00008e00ff067b82 */ /* 0x001e240000000a00 */
[----:B------:R-:W2:Y:S01]  /*0220*/  @!P0 LDG.E.EL R13, desc[UR4][R10.64] ;  /* 0x000000040a0d8981 */ /* 0x000ea2000c2e1900 */
[----:B---3--:R-:W-:-:S04]  /*0230*/  FADD R14, R14, 9.9999997473787516356e-06 ;  /* 0x3727c5ac0e0e7421 */ /* 0x008fc80000000000 */
[----:B------:R-:W1:Y:S01]  /*0240*/  MUFU.SQRT R15, R14 ;  /* 0x0000000e000f7308 */ /* 0x000e620000002000 */
[----:B-----5:R-:W-:Y:S01]  /*0250*/  FADD R2, -R3, R2 ;  /* 0x0000000203027221 */ /* 0x020fe20000000100 */
[C---:B-1----:R-:W-:Y:S02]  /*0260*/  FSETP.GT.AND P1, PT, R15.reuse, 8.50705917302346158658e+37, PT ;  /* 0x7e8000000f00780b */ /* 0x042fe40003f24000 */
[----:B------:R-:W-:Y:S02]  /*0270*/  FSETP.GEU.AND P2, PT, R15, 1.175494350822287508e-38, PT ;  /* 0x008000000f00780b */ /* 0x000fe40003f4e000 */
[----:B------:R-:W-:-:S09]  /*0280*/  FSEL R4, R4, 1, P1 ;  /* 0x3f80000004047808 */ /* 0x000fd20000800000 */
[----:B------:R-:W-:Y:S02]  /*0290*/  @P1 FMUL R15, R15, 0.25 ;  /* 0x3e8000000f0f1820 */ /* 0x000fe40000400000 */
[----:B------:R-:W-:Y:S02]  /*02a0*/  @!P2 FMUL R4, R4, 16777216 ;  /* 0x4b8000000404a820 */ /* 0x000fe40000400000 */
[----:B------:R-:W-:-:S06]  /*02b0*/  @!P2 FMUL R15, R15, 16777216 ;  /* 0x4b8000000f0fa820 */ /* 0x000fcc0000400000 */
[----:B------:R-:W1:Y:S02]  /*02c0*/  MUFU.RCP R15, R15 ;  /* 0x0000000f000f7308 */ /* 0x000e640000001000 */
[----:B-1----:R-:W-:-:S04]  /*02d0*/  FMUL R3, R15, R4 ;  /* 0x000000040f037220 */ /* 0x002fc80000400000 */
[----:B------:R-:W-:-:S04]  /*02e0*/  FMUL R2, R2, R3 ;  /* 0x0000000302027220 */ /* 0x000fc80000400000 */
[----:B--2---:R-:W-:-:S05]  /*02f0*/  FFMA R2, R2, R12, R13 ;  /* 0x0000000c02027223 */ /* 0x004fca000000000d */
[----:B------:R-:W-:-:S04]  /*0300*/  FSETP.GEU.AND P1, PT, R2, RZ, PT ;  /* 0x000000ff0200720b */ /* 0x000fc80003f2e000 */
[----:B------:R-:W-:Y:S01]  /*0310*/  FSEL R9, R2, RZ, P1 ;  /* 0x000000ff02097208 */ /* 0x000fe20000800000 */
[C---:B0-----:R-:W-:Y:S01]  /*0320*/  IMAD.WIDE R2, R0.reuse, 0x4, R6 ;  /* 0x0000000400027825 */ /* 0x041fe200078e0206 */
[----:B------:R-:W-:Y:S02]  /*0330*/  IADD3 R4, P1, R0, UR6, RZ ;  /* 0x0000000600047c10 */ /* 0x000fe4000ff3e0ff */
[----:B------:R-:W-:Y:S02]  /*0340*/  FSETP.GTU.AND P2, PT, R9, RZ, PT ;  /* 0x000000ff0900720b */ /* 0x000fe40003f4c000 */
[----:B------:R-:W-:Y:S01]  /*0350*/  LEA.HI.X.SX32 R5, R0, UR7, 0x1, P1 ;  /* 0x0000000700057c11 */ /* 0x000fe200088f0eff */
[----:B------:R0:W-:Y:S01]  /*0360*/  @!P0 STG.E desc[UR4][R2.64], R9 ;  /* 0x0000000902008986 */ /* 0x0001e2000c101904 */
[----:B------:R-:W-:Y:S01]  /*0370*/  SEL R7, RZ, 0x1, P2 ;  /* 0x00000001ff077807 */ /* 0x000fe20001000000 */
[----:B0-----:R-:W-:Y:S08]  /*0380*/  @P0 EXIT ;  /* 0x000000000000094d */ /* 0x001ff00003800000 */
[----:B------:R-:W-:Y:S01]  /*0390*/  STG.E.U8 desc[UR4][R4.64], R7 ;  /* 0x0000000704007986 */ /* 0x000fe2000c101104 */
[----:B------:R-:W-:Y:S05]  /*03a0*/  EXIT ;  /* 0x000000000000794d */ /* 0x000fea0003800000 */
.L_x_0:
[----:B------:R-:W-:-:S00]  /*03b0*/  BRA `(.L_x_0) ;  /* 0xfffffffc00fc7947 */ /* 0x000fc0000383ffff */
[----:B------:R-:W-:-:S00]  /*03c0*/  NOP ;  /* 0x0000000000007918 */ /* 0x000fc00000000000 */
        /* <DEDUP_REMOVED lines=11> */
.L_x_1:


//--------------------- .nv.global.init           --------------------------
	.section	.nv.global.init,"aw",@progbits
.nv.global.init:
	.type		_$_str,@object
	.size		_$_str,(_$_str_$_2 - _$_str)
_$_str:
        /*0000*/ 	.byte	0x5f, 0x5f, 0x43, 0x55, 0x44, 0x41, 0x5f, 0x46, 0x54, 0x5a, 0x00
	.type		_$_str_$_2,@object
	.size		_$_str_$_2,(.L_1 - _$_str_$_2)
_$_str_$_2:
        /*000b*/ 	.byte	0x5f, 0x5f, 0x43, 0x55, 0x44, 0x41, 0x5f, 0x50, 0x52, 0x45, 0x43, 0x5f, 0x53, 0x51, 0x52, 0x54
        /*001b*/ 	.byte	0x00
.L_1:


//--------------------- .nv.constant0.triton_poi_fused__native_batch_norm_legit_no_training_relu_threshold_backward_1 --------------------------
	.section	.nv.constant0.triton_poi_fused__native_batch_norm_legit_no_training_relu_threshold_backward_1,"a",@progbits
	.sectionflags	@""
	.align	4
.nv.constant0.triton_poi_fused__native_batch_norm_legit_no_training_relu_threshold_backward_1:
	.zero		588
